//
// Generated by NVIDIA NVVM Compiler
//
// Compiler Build ID: CL-36424714
// Cuda compilation tools, release 13.0, V13.0.88
// Based on NVVM 20.0.0
//

.version 9.0
.target sm_100
.address_size 64

	// .globl	_Z12histo_kernelPiiS_

.visible .entry _Z12histo_kernelPiiS_(
	.param .u64 .ptr .align 1 _Z12histo_kernelPiiS__param_0,
	.param .u32 _Z12histo_kernelPiiS__param_1,
	.param .u64 .ptr .align 1 _Z12histo_kernelPiiS__param_2
)
{
	.reg .pred 	%p<7>;
	.reg .b32 	%r<41>;
	.reg .b64 	%rd<23>;

	ld.param.u64 	%rd3, [_Z12histo_kernelPiiS__param_0];
	ld.param.u32 	%r12, [_Z12histo_kernelPiiS__param_1];
	ld.param.u64 	%rd4, [_Z12histo_kernelPiiS__param_2];
	cvta.to.global.u64 	%rd1, %rd4;
	cvta.to.global.u64 	%rd2, %rd3;
	mov.u32 	%r13, %tid.x;
	mov.u32 	%r14, %ctaid.x;
	mov.u32 	%r15, %ntid.x;
	mad.lo.s32 	%r39, %r14, %r15, %r13;
	mov.u32 	%r16, %nctaid.x;
	mul.lo.s32 	%r2, %r15, %r16;
	setp.ge.s32 	%p1, %r39, %r12;
	@%p1 bra 	$L__BB0_7;
	add.s32 	%r17, %r39, %r2;
	max.s32 	%r18, %r12, %r17;
	setp.lt.s32 	%p2, %r17, %r12;
	selp.u32 	%r19, 1, 0, %p2;
	add.s32 	%r20, %r17, %r19;
	sub.s32 	%r21, %r18, %r20;
	div.u32 	%r22, %r21, %r2;
	add.s32 	%r3, %r22, %r19;
	and.b32  	%r23, %r3, 3;
	setp.eq.s32 	%p3, %r23, 3;
	@%p3 bra 	$L__BB0_4;
	add.s32 	%r24, %r3, 1;
	and.b32  	%r25, %r24, 3;
	neg.s32 	%r37, %r25;
$L__BB0_3:
	.pragma "nounroll";
	mul.wide.s32 	%rd5, %r39, 4;
	add.s64 	%rd6, %rd2, %rd5;
	ld.global.u32 	%r26, [%rd6];
	mul.wide.s32 	%rd7, %r26, 4;
	add.s64 	%rd8, %rd1, %rd7;
	atom.global.add.u32 	%r27, [%rd8], 1;
	add.s32 	%r39, %r39, %r2;
	add.s32 	%r37, %r37, 1;
	setp.ne.s32 	%p4, %r37, 0;
	@%p4 bra 	$L__BB0_3;
$L__BB0_4:
	setp.lt.u32 	%p5, %r3, 3;
	@%p5 bra 	$L__BB0_7;
	mul.wide.s32 	%rd13, %r2, 4;
	shl.b32 	%r36, %r2, 2;
$L__BB0_6:
	mul.wide.s32 	%rd9, %r39, 4;
	add.s64 	%rd10, %rd2, %rd9;
	ld.global.u32 	%r28, [%rd10];
	mul.wide.s32 	%rd11, %r28, 4;
	add.s64 	%rd12, %rd1, %rd11;
	atom.global.add.u32 	%r29, [%rd12], 1;
	add.s64 	%rd14, %rd10, %rd13;
	ld.global.u32 	%r30, [%rd14];
	mul.wide.s32 	%rd15, %r30, 4;
	add.s64 	%rd16, %rd1, %rd15;
	atom.global.add.u32 	%r31, [%rd16], 1;
	add.s64 	%rd17, %rd14, %rd13;
	ld.global.u32 	%r32, [%rd17];
	mul.wide.s32 	%rd18, %r32, 4;
	add.s64 	%rd19, %rd1, %rd18;
	atom.global.add.u32 	%r33, [%rd19], 1;
	add.s64 	%rd20, %rd17, %rd13;
	ld.global.u32 	%r34, [%rd20];
	mul.wide.s32 	%rd21, %r34, 4;
	add.s64 	%rd22, %rd1, %rd21;
	atom.global.add.u32 	%r35, [%rd22], 1;
	add.s32 	%r39, %r36, %r39;
	setp.lt.s32 	%p6, %r39, %r12;
	@%p6 bra 	$L__BB0_6;
$L__BB0_7:
	ret;

}


// ===== COMPILED SASS (sm_100) =====

	.target	sm_100

	.elftype	@"ET_EXEC"


//--------------------- .note.nv.tkinfo           --------------------------
	.section	.note.nv.tkinfo,"",@"SHT_NOTE"
	.sectionflags	@"SHF_NOTE_NV_TKINFO"
	.tkinfo
        /*0018*/ 	.word	0x00000002
        /*0030*/ 	.string	""
        /*0030*/ 	.string	"ptxas"
        /*0030*/ 	.string	"Cuda compilation tools, release 13.0, V13.0.88"
        /*0030*/ 	.string	"Build cuda_13.0.r13.0/compiler.36424714_0"
        /*0030*/ 	.string	"-arch sm_100 -m 64 "



//--------------------- .note.nv.cuinfo           --------------------------
	.section	.note.nv.cuinfo,"",@"SHT_NOTE"
	.sectionflags	@"SHF_NOTE_NV_CUINFO"
        /*0018*/ 	.short	0x0002
        /*001a*/ 	.short	0x0064
        /*001c*/ 	.short	0x0082
	.zero		2


//--------------------- .nv.info                  --------------------------
	.section	.nv.info,"",@"SHT_CUDA_INFO"
	.align	4


	//----- nvinfo : EIATTR_REGCOUNT
	.align		4
        /*0000*/ 	.byte	0x04, 0x2f
        /*0002*/ 	.short	(.L_1 - .L_0)
	.align		4
.L_0:
        /*0004*/ 	.word	index@(_Z12histo_kernelPiiS_)
        /*0008*/ 	.word	0x0000001a


	//----- nvinfo : EIATTR_FRAME_SIZE
	.align		4
.L_1:
        /*000c*/ 	.byte	0x04, 0x11
        /*000e*/ 	.short	(.L_3 - .L_2)
	.align		4
.L_2:
        /*0010*/ 	.word	index@(_Z12histo_kernelPiiS_)
        /*0014*/ 	.word	0x00000000


	//----- nvinfo : EIATTR_MIN_STACK_SIZE
	.align		4
.L_3:
        /*0018*/ 	.byte	0x04, 0x12
        /*001a*/ 	.short	(.L_5 - .L_4)
	.align		4
.L_4:
        /*001c*/ 	.word	index@(_Z12histo_kernelPiiS_)
        /*0020*/ 	.word	0x00000000
.L_5:


//--------------------- .nv.compat                --------------------------
	.section	.nv.compat,"",@"SHT_CUDA_COMPAT_INFO"
	.align	4
        /*0000*/ 	.byte	0x02, 0x09, 0x00, 0x00, 0x02, 0x02, 0x01, 0x00, 0x02, 0x05, 0x05, 0x00, 0x03, 0x07, 0x01, 0x01
        /*0010*/ 	.byte	0x02, 0x03, 0x00, 0x00, 0x02, 0x06, 0x01, 0x00, 0x04, 0x0b, 0x08, 0x00, 0x09, 0x00, 0x00, 0x00
        /*0020*/ 	.byte	0x00, 0x00, 0x00, 0x00


//--------------------- .nv.info._Z12histo_kernelPiiS_ --------------------------
	.section	.nv.info._Z12histo_kernelPiiS_,"",@"SHT_CUDA_INFO"
	.sectionflags	@""
	.align	4


	//----- nvinfo : EIATTR_CUDA_API_VERSION
	.align		4
        /*0000*/ 	.byte	0x04, 0x37
        /*0002*/ 	.short	(.L_7 - .L_6)
.L_6:
        /*0004*/ 	.word	0x00000082


	//----- nvinfo : EIATTR_KPARAM_INFO
	.align		4
.L_7:
        /*0008*/ 	.byte	0x04, 0x17
        /*000a*/ 	.short	(.L_9 - .L_8)
.L_8:
        /*000c*/ 	.word	0x00000000
        /*0010*/ 	.short	0x0002
        /*0012*/ 	.short	0x0010
        /*0014*/ 	.byte	0x00, 0xf5, 0x21, 0x00


	//----- nvinfo : EIATTR_KPARAM_INFO
	.align		4
.L_9:
        /*0018*/ 	.byte	0x04, 0x17
        /*001a*/ 	.short	(.L_11 - .L_10)
.L_10:
        /*001c*/ 	.word	0x00000000
        /*0020*/ 	.short	0x0001
        /*0022*/ 	.short	0x0008
        /*0024*/ 	.byte	0x00, 0xf0, 0x11, 0x00


	//----- nvinfo : EIATTR_KPARAM_INFO
	.align		4
.L_11:
        /*0028*/ 	.byte	0x04, 0x17
        /*002a*/ 	.short	(.L_13 - .L_12)
.L_12:
        /*002c*/ 	.word	0x00000000
        /*0030*/ 	.short	0x0000
        /*0032*/ 	.short	0x0000
        /*0034*/ 	.byte	0x00, 0xf5, 0x21, 0x00


	//----- nvinfo : EIATTR_SPARSE_MMA_MASK
	.align		4
.L_13:
        /*0038*/ 	.byte	0x03, 0x50
        /*003a*/ 	.short	0x0000


	//----- nvinfo : EIATTR_MAXREG_COUNT
	.align		4
        /*003c*/ 	.byte	0x03, 0x1b
        /*003e*/ 	.short	0x00ff


	//----- nvinfo : EIATTR_MERCURY_ISA_VERSION
	.align		4
        /*0040*/ 	.byte	0x03, 0x5f
        /*0042*/ 	.short	0x0101


	//----- nvinfo : EIATTR_VRC_CTA_INIT_COUNT
	.align		4
        /*0044*/ 	.byte	0x02, 0x4a
	.zero		1
	.zero		1


	//----- nvinfo : EIATTR_EXIT_INSTR_OFFSETS
	.align		4
        /*0048*/ 	.byte	0x04, 0x1c
        /*004a*/ 	.short	(.L_15 - .L_14)


	//   ....[0]....
.L_14:
        /*004c*/ 	.word	0x00000090


	//   ....[1]....
        /*0050*/ 	.word	0x00000390


	//   ....[2]....
        /*0054*/ 	.word	0x000004e0


	//----- nvinfo : EIATTR_CRS_STACK_SIZE
	.align		4
.L_15:
        /*0058*/ 	.byte	0x04, 0x1e
        /*005a*/ 	.short	(.L_17 - .L_16)
.L_16:
        /*005c*/ 	.word	0x00000000


	//----- nvinfo : EIATTR_CBANK_PARAM_SIZE
	.align		4
.L_17:
        /*0060*/ 	.byte	0x03, 0x19
        /*0062*/ 	.short	0x0018


	//----- nvinfo : EIATTR_PARAM_CBANK
	.align		4
        /*0064*/ 	.byte	0x04, 0x0a
        /*0066*/ 	.short	(.L_19 - .L_18)
	.align		4
.L_18:
        /*0068*/ 	.word	index@(.nv.constant0._Z12histo_kernelPiiS_)
        /*006c*/ 	.short	0x0380
        /*006e*/ 	.short	0x0018


	//----- nvinfo : EIATTR_SW_WAR
	.align		4
.L_19:
        /*0070*/ 	.byte	0x04, 0x36
        /*0072*/ 	.short	(.L_21 - .L_20)
.L_20:
        /*0074*/ 	.word	0x00000008
.L_21:


//--------------------- .nv.callgraph             --------------------------
	.section	.nv.callgraph,"",@"SHT_CUDA_CALLGRAPH"
	.align	4
	.sectionentsize	8
	.align		4
        /*0000*/ 	.word	0x00000000
	.align		4
        /*0004*/ 	.word	0xffffffff
	.align		4
        /*0008*/ 	.word	0x00000000
	.align		4
        /*000c*/ 	.word	0xfffffffe
	.align		4
        /*0010*/ 	.word	0x00000000
	.align		4
        /*0014*/ 	.word	0xfffffffd
	.align		4
        /*0018*/ 	.word	0x00000000
	.align		4
        /*001c*/ 	.word	0xfffffffc


//--------------------- .text._Z12histo_kernelPiiS_ --------------------------
	.section	.text._Z12histo_kernelPiiS_,"ax",@progbits
	.align	128
        .global         _Z12histo_kernelPiiS_
        .type           _Z12histo_kernelPiiS_,@function
        .size           _Z12histo_kernelPiiS_,(.L_x_5 - _Z12histo_kernelPiiS_)
        .other          _Z12histo_kernelPiiS_,@"STO_CUDA_ENTRY STV_DEFAULT"
_Z12histo_kernelPiiS_:
.text._Z12histo_kernelPiiS_:
[----:B------:R-:W-:Y:S01]  /*0000*/  LDC R1, c[0x0][0x37c] ;  /* 0x0000df00ff017b82 */ /* 0x000fe20000000800 */
[----:B------:R-:W0:Y:S07]  /*0010*/  S2R R7, SR_TID.X ;  /* 0x0000000000077919 */ /* 0x000e2e0000002100 */
[----:B------:R-:W0:Y:S01]  /*0020*/  S2UR UR4, SR_CTAID.X ;  /* 0x00000000000479c3 */ /* 0x000e220000002500 */
[----:B------:R-:W1:Y:S07]  /*0030*/  LDCU UR6, c[0x0][0x388] ;  /* 0x00007100ff0677ac */ /* 0x000e6e0008000800 */
[----:B------:R-:W0:Y:S01]  /*0040*/  LDC R0, c[0x0][0x360] ;  /* 0x0000d800ff007b82 */ /* 0x000e220000000800 */
[----:B------:R-:W2:Y:S01]  /*0050*/  LDCU UR5, c[0x0][0x370] ;  /* 0x00006e00ff0577ac */ /* 0x000ea20008000800 */
[----:B0-----:R-:W-:-:S02]  /*0060*/  IMAD R7, R0, UR4, R7 ;  /* 0x0000000400077c24 */ /* 0x001fc4000f8e0207 */
[----:B--2---:R-:W-:-:S03]  /*0070*/  IMAD R0, R0, UR5, RZ ;  /* 0x0000000500007c24 */ /* 0x004fc6000f8e02ff */
[----:B-1----:R-:W-:-:S13]  /*0080*/  ISETP.GE.AND P0, PT, R7, UR6, PT ;  /* 0x0000000607007c0c */ /* 0x002fda000bf06270 */
[----:B------:R-:W-:Y:S05]  /*0090*/  @P0 EXIT ;  /* 0x000000000000094d */ /* 0x000fea0003800000 */
[----:B------:R-:W0:Y:S01]  /*00a0*/  I2F.U32.RP R8, R0 ;  /* 0x0000000000087306 */ /* 0x000e220000209000 */
[C---:B------:R-:W-:Y:S01]  /*00b0*/  IADD3 R4, PT, PT, R0.reuse, R7, RZ ;  /* 0x0000000700047210 */ /* 0x040fe20007ffe0ff */
[----:B------:R-:W-:Y:S01]  /*00c0*/  IMAD.MOV R9, RZ, RZ, -R0 ;  /* 0x000000ffff097224 */ /* 0x000fe200078e0a00 */
[----:B------:R-:W-:Y:S01]  /*00d0*/  ISETP.NE.U32.AND P2, PT, R0, RZ, PT ;  /* 0x000000ff0000720c */ /* 0x000fe20003f45070 */
[----:B------:R-:W1:Y:S01]  /*00e0*/  LDCU.64 UR4, c[0x0][0x358] ;  /* 0x00006b00ff0477ac */ /* 0x000e620008000a00 */
[C---:B------:R-:W-:Y:S01]  /*00f0*/  ISETP.GE.AND P0, PT, R4.reuse, UR6, PT ;  /* 0x0000000604007c0c */ /* 0x040fe2000bf06270 */
[----:B------:R-:W-:Y:S01]  /*0100*/  BSSY.RECONVERGENT B0, `(.L_x_0) ;  /* 0x0000028000007945 */ /* 0x000fe20003800200 */
[----:B------:R-:W-:Y:S02]  /*0110*/  VIMNMX R5, PT, PT, R4, UR6, !PT ;  /* 0x0000000604057c48 */ /* 0x000fe4000ffe0100 */
[----:B------:R-:W-:-:S04]  /*0120*/  SEL R6, RZ, 0x1, P0 ;  /* 0x00000001ff067807 */ /* 0x000fc80000000000 */
[----:B------:R-:W-:Y:S01]  /*0130*/  IADD3 R5, PT, PT, R5, -R4, -R6 ;  /* 0x8000000405057210 */ /* 0x000fe20007ffe806 */
[----:B0-----:R-:W0:Y:S02]  /*0140*/  MUFU.RCP R8, R8 ;  /* 0x0000000800087308 */ /* 0x001e240000001000 */
[----:B0-----:R-:W-:-:S06]  /*0150*/  IADD3 R2, PT, PT, R8, 0xffffffe, RZ ;  /* 0x0ffffffe08027810 */ /* 0x001fcc0007ffe0ff */
[----:B------:R0:W2:Y:S02]  /*0160*/  F2I.FTZ.U32.TRUNC.NTZ R3, R2 ;  /* 0x0000000200037305 */ /* 0x0000a4000021f000 */
[----:B0-----:R-:W-:Y:S02]  /*0170*/  IMAD.MOV.U32 R2, RZ, RZ, RZ ;  /* 0x000000ffff027224 */ /* 0x001fe400078e00ff */
[----:B--2---:R-:W-:-:S04]  /*0180*/  IMAD R9, R9, R3, RZ ;  /* 0x0000000309097224 */ /* 0x004fc800078e02ff */
[----:B------:R-:W-:-:S06]  /*0190*/  IMAD.HI.U32 R8, R3, R9, R2 ;  /* 0x0000000903087227 */ /* 0x000fcc00078e0002 */
[----:B------:R-:W-:-:S05]  /*01a0*/  IMAD.HI.U32 R9, R8, R5, RZ ;  /* 0x0000000508097227 */ /* 0x000fca00078e00ff */
[----:B------:R-:W-:-:S05]  /*01b0*/  IADD3 R2, PT, PT, -R9, RZ, RZ ;  /* 0x000000ff09027210 */ /* 0x000fca0007ffe1ff */
[----:B------:R-:W-:Y:S02]  /*01c0*/  IMAD R5, R0, R2, R5 ;  /* 0x0000000200057224 */ /* 0x000fe400078e0205 */
[----:B------:R-:W0:Y:S03]  /*01d0*/  LDC.64 R2, c[0x0][0x390] ;  /* 0x0000e400ff027b82 */ /* 0x000e260000000a00 */
[----:B------:R-:W-:-:S13]  /*01e0*/  ISETP.GE.U32.AND P0, PT, R5, R0, PT ;  /* 0x000000000500720c */ /* 0x000fda0003f06070 */
[----:B------:R-:W-:Y:S01]  /*01f0*/  @P0 IMAD.IADD R5, R5, 0x1, -R0 ;  /* 0x0000000105050824 */ /* 0x000fe200078e0a00 */
[----:B------:R-:W-:-:S04]  /*0200*/  @P0 IADD3 R9, PT, PT, R9, 0x1, RZ ;  /* 0x0000000109090810 */ /* 0x000fc80007ffe0ff */
[-C--:B------:R-:W-:Y:S02]  /*0210*/  ISETP.GE.U32.AND P1, PT, R5, R0.reuse, PT ;  /* 0x000000000500720c */ /* 0x080fe40003f26070 */
[----:B------:R-:W2:Y:S11]  /*0220*/  LDC.64 R4, c[0x0][0x380] ;  /* 0x0000e000ff047b82 */ /* 0x000eb60000000a00 */
[----:B------:R-:W-:Y:S01]  /*0230*/  @P1 VIADD R9, R9, 0x1 ;  /* 0x0000000109091836 */ /* 0x000fe20000000000 */
[----:B------:R-:W-:-:S04]  /*0240*/  @!P2 LOP3.LUT R9, RZ, R0, RZ, 0x33, !PT ;  /* 0x00000000ff09a212 */ /* 0x000fc800078e33ff */
[----:B------:R-:W-:-:S04]  /*0250*/  IADD3 R6, PT, PT, R6, R9, RZ ;  /* 0x0000000906067210 */ /* 0x000fc80007ffe0ff */
[C---:B------:R-:W-:Y:S02]  /*0260*/  LOP3.LUT R8, R6.reuse, 0x3, RZ, 0xc0, !PT ;  /* 0x0000000306087812 */ /* 0x040fe400078ec0ff */
[----:B------:R-:W-:Y:S02]  /*0270*/  ISETP.GE.U32.AND P1, PT, R6, 0x3, PT ;  /* 0x000000030600780c */ /* 0x000fe40003f26070 */
[----:B------:R-:W-:-:S13]  /*0280*/  ISETP.NE.AND P0, PT, R8, 0x3, PT ;  /* 0x000000030800780c */ /* 0x000fda0003f05270 */
[----:B01----:R-:W-:Y:S05]  /*0290*/  @!P0 BRA `(.L_x_1) ;  /* 0x0000000000388947 */ /* 0x003fea0003800000 */
[----:B------:R-:W0:Y:S01]  /*02a0*/  LDC.64 R12, c[0x0][0x380] ;  /* 0x0000e000ff0c7b82 */ /* 0x000e220000000a00 */
[----:B------:R-:W-:-:S05]  /*02b0*/  VIADD R6, R6, 0x1 ;  /* 0x0000000106067836 */ /* 0x000fca0000000000 */
[----:B------:R-:W-:Y:S02]  /*02c0*/  LOP3.LUT R6, R6, 0x3, RZ, 0xc0, !PT ;  /* 0x0000000306067812 */ /* 0x000fe400078ec0ff */
[----:B------:R-:W1:Y:S02]  /*02d0*/  LDC.64 R14, c[0x0][0x390] ;  /* 0x0000e400ff0e7b82 */ /* 0x000e640000000a00 */
[----:B------:R-:W-:-:S07]  /*02e0*/  IADD3 R6, PT, PT, -R6, RZ, RZ ;  /* 0x000000ff06067210 */ /* 0x000fce0007ffe1ff */
.L_x_2:
[----:B0-----:R-:W-:-:S06]  /*02f0*/  IMAD.WIDE R8, R7, 0x4, R12 ;  /* 0x0000000407087825 */ /* 0x001fcc00078e020c */
[----:B------:R-:W1:Y:S01]  /*0300*/  LDG.E R9, desc[UR4][R8.64] ;  /* 0x0000000408097981 */ /* 0x000e62000c1e1900 */
[----:B------:R-:W-:Y:S01]  /*0310*/  IADD3 R6, PT, PT, R6, 0x1, RZ ;  /* 0x0000000106067810 */ /* 0x000fe20007ffe0ff */
[----:B---3--:R-:W-:-:S03]  /*0320*/  IMAD.MOV.U32 R17, RZ, RZ, 0x1 ;  /* 0x00000001ff117424 */ /* 0x008fc600078e00ff */
[----:B------:R-:W-:Y:S01]  /*0330*/  ISETP.NE.AND P0, PT, R6, RZ, PT ;  /* 0x000000ff0600720c */ /* 0x000fe20003f05270 */
[----:B------:R-:W-:Y:S02]  /*0340*/  IMAD.IADD R7, R0, 0x1, R7 ;  /* 0x0000000100077824 */ /* 0x000fe400078e0207 */
[----:B-1----:R-:W-:-:S05]  /*0350*/  IMAD.WIDE R10, R9, 0x4, R14 ;  /* 0x00000004090a7825 */ /* 0x002fca00078e020e */
[----:B------:R3:W-:Y:S05]  /*0360*/  REDG.E.ADD.STRONG.GPU desc[UR4][R10.64], R17 ;  /* 0x000000110a00798e */ /* 0x0007ea000c12e104 */
[----:B------:R-:W-:Y:S05]  /*0370*/  @P0 BRA `(.L_x_2) ;  /* 0xfffffffc00dc0947 */ /* 0x000fea000383ffff */
.L_x_1:
[----:B------:R-:W-:Y:S05]  /*0380*/  BSYNC.RECONVERGENT B0 ;  /* 0x0000000000007941 */ /* 0x000fea0003800200 */
.L_x_0:
[----:B------:R-:W-:Y:S05]  /*0390*/  @!P1 EXIT ;  /* 0x000000000000994d */ /* 0x000fea0003800000 */
.L_x_3:
[----:B--2---:R-:W-:-:S05]  /*03a0*/  IMAD.WIDE R18, R7, 0x4, R4 ;  /* 0x0000000407127825 */ /* 0x004fca00078e0204 */
[----:B0-----:R-:W2:Y:S01]  /*03b0*/  LDG.E R9, desc[UR4][R18.64] ;  /* 0x0000000412097981 */ /* 0x001ea2000c1e1900 */
[----:B------:R-:W-:Y:S02]  /*03c0*/  HFMA2 R23, -RZ, RZ, 0, 5.9604644775390625e-08 ;  /* 0x00000001ff177431 */ /* 0x000fe400000001ff */
[----:B---3--:R-:W-:-:S04]  /*03d0*/  IMAD.WIDE R10, R0, 0x4, R18 ;  /* 0x00000004000a7825 */ /* 0x008fc800078e0212 */
[----:B--2---:R-:W-:-:S05]  /*03e0*/  IMAD.WIDE R8, R9, 0x4, R2 ;  /* 0x0000000409087825 */ /* 0x004fca00078e0202 */
[----:B------:R0:W-:Y:S04]  /*03f0*/  REDG.E.ADD.STRONG.GPU desc[UR4][R8.64], R23 ;  /* 0x000000170800798e */ /* 0x0001e8000c12e104 */
[----:B------:R-:W2:Y:S01]  /*0400*/  LDG.E R13, desc[UR4][R10.64] ;  /* 0x000000040a0d7981 */ /* 0x000ea2000c1e1900 */
[----:B------:R-:W-:-:S04]  /*0410*/  IMAD.WIDE R14, R0, 0x4, R10 ;  /* 0x00000004000e7825 */ /* 0x000fc800078e020a */
[----:B--2---:R-:W-:-:S05]  /*0420*/  IMAD.WIDE R12, R13, 0x4, R2 ;  /* 0x000000040d0c7825 */ /* 0x004fca00078e0202 */
[----:B------:R0:W-:Y:S04]  /*0430*/  REDG.E.ADD.STRONG.GPU desc[UR4][R12.64], R23 ;  /* 0x000000170c00798e */ /* 0x0001e8000c12e104 */
[----:B------:R-:W2:Y:S01]  /*0440*/  LDG.E R17, desc[UR4][R14.64] ;  /* 0x000000040e117981 */ /* 0x000ea2000c1e1900 */
[C---:B------:R-:W-:Y:S01]  /*0450*/  IMAD.WIDE R18, R0.reuse, 0x4, R14 ;  /* 0x0000000400127825 */ /* 0x040fe200078e020e */
[----:B------:R-:W-:-:S03]  /*0460*/  LEA R7, R0, R7, 0x2 ;  /* 0x0000000700077211 */ /* 0x000fc600078e10ff */
[----:B--2---:R-:W-:-:S05]  /*0470*/  IMAD.WIDE R16, R17, 0x4, R2 ;  /* 0x0000000411107825 */ /* 0x004fca00078e0202 */
[----:B------:R0:W-:Y:S04]  /*0480*/  REDG.E.ADD.STRONG.GPU desc[UR4][R16.64], R23 ;  /* 0x000000171000798e */ /* 0x0001e8000c12e104 */
[----:B------:R-:W2:Y:S01]  /*0490*/  LDG.E R19, desc[UR4][R18.64] ;  /* 0x0000000412137981 */ /* 0x000ea2000c1e1900 */
[----:B------:R-:W-:Y:S01]  /*04a0*/  ISETP.GE.AND P0, PT, R7, UR6, PT ;  /* 0x0000000607007c0c */ /* 0x000fe2000bf06270 */
[----:B--2---:R-:W-:-:S05]  /*04b0*/  IMAD.WIDE R20, R19, 0x4, R2 ;  /* 0x0000000413147825 */ /* 0x004fca00078e0202 */
[----:B------:R0:W-:Y:S07]  /*04c0*/  REDG.E.ADD.STRONG.GPU desc[UR4][R20.64], R23 ;  /* 0x000000171400798e */ /* 0x0001ee000c12e104 */
[----:B------:R-:W-:Y:S05]  /*04d0*/  @!P0 BRA `(.L_x_3) ;  /* 0xfffffffc00b08947 */ /* 0x000fea000383ffff */
[----:B------:R-:W-:Y:S05]  /*04e0*/  EXIT ;  /* 0x000000000000794d */ /* 0x000fea0003800000 */
.L_x_4:
[----:B------:R-:W-:-:S00]  /*04f0*/  BRA `(.L_x_4) ;  /* 0xfffffffc00fc7947 */ /* 0x000fc0000383ffff */
[----:B------:R-:W-:-:S00]  /*0500*/  NOP ;  /* 0x0000000000007918 */ /* 0x000fc00000000000 */
[----:B------:R-:W-:-:S00]  /*0510*/  NOP ;  /* 0x0000000000007918 */ /* 0x000fc00000000000 */
[----:B------:R-:W-:-:S00]  /*0520*/  NOP ;  /* 0x0000000000007918 */ /* 0x000fc00000000000 */
[----:B------:R-:W-:-:S00]  /*0530*/  NOP ;  /* 0x0000000000007918 */ /* 0x000fc00000000000 */
[----:B------:R-:W-:-:S00]  /*0540*/  NOP ;  /* 0x0000000000007918 */ /* 0x000fc00000000000 */
[----:B------:R-:W-:-:S00]  /*0550*/  NOP ;  /* 0x0000000000007918 */ /* 0x000fc00000000000 */
[----:B------:R-:W-:-:S00]  /*0560*/  NOP ;  /* 0x0000000000007918 */ /* 0x000fc00000000000 */
[----:B------:R-:W-:-:S00]  /*0570*/  NOP ;  /* 0x0000000000007918 */ /* 0x000fc00000000000 */
.L_x_5:


//--------------------- .nv.shared.reserved.0     --------------------------
	.section	.nv.shared.reserved.0,"aw",@nobits
	.weak		__nv_reservedSMEM_offset_0_alias
	.size		__nv_reservedSMEM_offset_0_alias, 0, 64
	.other		__nv_reservedSMEM_offset_0_alias,@"STO_CUDA_RESERVED_SHARED STV_DEFAULT"
__nv_reservedSMEM_offset_0_alias:
	.zero		0
	.zero		64


//--------------------- .nv.constant0._Z12histo_kernelPiiS_ --------------------------
	.section	.nv.constant0._Z12histo_kernelPiiS_,"a",@progbits
	.sectionflags	@""
	.align	4
.nv.constant0._Z12histo_kernelPiiS_:
	.zero		920


//--------------------- SYMBOLS --------------------------

	.type		.nv.reservedSmem.offset0,@object
	.size		.nv.reservedSmem.offset0,0x4
